//
// Generated by NVIDIA NVVM Compiler
//
// Compiler Build ID: CL-36424714
// Cuda compilation tools, release 13.0, V13.0.88
// Based on NVVM 20.0.0
//

.version 9.0
.target sm_100
.address_size 64

	// .globl	_Z14hello_from_gpuv
.extern .func  (.param .b32 func_retval0) vprintf
(
	.param .b64 vprintf_param_0,
	.param .b64 vprintf_param_1
)
;
.global .align 1 .b8 $str[16] = {104, 101, 108, 108, 111, 32, 102, 114, 111, 109, 32, 103, 112, 117, 10};

.visible .entry _Z14hello_from_gpuv()
{
	.reg .b32 	%r<3>;
	.reg .b64 	%rd<3>;

	mov.u64 	%rd1, $str;
	cvta.global.u64 	%rd2, %rd1;
	{ // callseq 0, 0
	.param .b64 param0;
	st.param.b64 	[param0], %rd2;
	.param .b64 param1;
	st.param.b64 	[param1], 0;
	.param .b32 retval0;
	call.uni (retval0), 
	vprintf, 
	(
	param0, 
	param1
	);
	ld.param.b32 	%r1, [retval0];
	} // callseq 0
	ret;

}


// ===== COMPILED SASS (sm_100) =====

	.target	sm_100

	.elftype	@"ET_EXEC"


//--------------------- .note.nv.tkinfo           --------------------------
	.section	.note.nv.tkinfo,"",@"SHT_NOTE"
	.sectionflags	@"SHF_NOTE_NV_TKINFO"
	.tkinfo
        /*0018*/ 	.word	0x00000002
        /*0030*/ 	.string	""
        /*0030*/ 	.string	"ptxas"
        /*0030*/ 	.string	"Cuda compilation tools, release 13.0, V13.0.88"
        /*0030*/ 	.string	"Build cuda_13.0.r13.0/compiler.36424714_0"
        /*0030*/ 	.string	"-arch sm_100 -m 64 "



//--------------------- .note.nv.cuinfo           --------------------------
	.section	.note.nv.cuinfo,"",@"SHT_NOTE"
	.sectionflags	@"SHF_NOTE_NV_CUINFO"
        /*0018*/ 	.short	0x0002
        /*001a*/ 	.short	0x0064
        /*001c*/ 	.short	0x0082
	.zero		2


//--------------------- .nv.info                  --------------------------
	.section	.nv.info,"",@"SHT_CUDA_INFO"
	.align	4


	//----- nvinfo : EIATTR_REGCOUNT
	.align		4
        /*0000*/ 	.byte	0x04, 0x2f
        /*0002*/ 	.short	(.L_2 - .L_1)
	.align		4
.L_1:
        /*0004*/ 	.word	index@(_Z14hello_from_gpuv)
        /*0008*/ 	.word	0x00000018


	//----- nvinfo : EIATTR_FRAME_SIZE
	.align		4
.L_2:
        /*000c*/ 	.byte	0x04, 0x11
        /*000e*/ 	.short	(.L_4 - .L_3)
	.align		4
.L_3:
        /*0010*/ 	.word	index@(_Z14hello_from_gpuv)
        /*0014*/ 	.word	0x00000000


	//----- nvinfo : EIATTR_MIN_STACK_SIZE
	.align		4
.L_4:
        /*0018*/ 	.byte	0x04, 0x12
        /*001a*/ 	.short	(.L_6 - .L_5)
	.align		4
.L_5:
        /*001c*/ 	.word	index@(_Z14hello_from_gpuv)
        /*0020*/ 	.word	0x00000000
.L_6:


//--------------------- .nv.compat                --------------------------
	.section	.nv.compat,"",@"SHT_CUDA_COMPAT_INFO"
	.align	4
        /*0000*/ 	.byte	0x02, 0x09, 0x00, 0x00, 0x02, 0x02, 0x01, 0x00, 0x02, 0x05, 0x05, 0x00, 0x03, 0x07, 0x01, 0x01
        /*0010*/ 	.byte	0x02, 0x03, 0x00, 0x00, 0x02, 0x06, 0x01, 0x00, 0x04, 0x0b, 0x08, 0x00, 0x09, 0x00, 0x00, 0x00
        /*0020*/ 	.byte	0x00, 0x00, 0x00, 0x00


//--------------------- .nv.info._Z14hello_from_gpuv --------------------------
	.section	.nv.info._Z14hello_from_gpuv,"",@"SHT_CUDA_INFO"
	.sectionflags	@""
	.align	4


	//----- nvinfo : EIATTR_CUDA_API_VERSION
	.align		4
        /*0000*/ 	.byte	0x04, 0x37
        /*0002*/ 	.short	(.L_8 - .L_7)
.L_7:
        /*0004*/ 	.word	0x00000082


	//----- nvinfo : EIATTR_SPARSE_MMA_MASK
	.align		4
.L_8:
        /*0008*/ 	.byte	0x03, 0x50
        /*000a*/ 	.short	0x0000


	//----- nvinfo : EIATTR_MAXREG_COUNT
	.align		4
        /*000c*/ 	.byte	0x03, 0x1b
        /*000e*/ 	.short	0x00ff


	//----- nvinfo : EIATTR_EXTERNS
	.align		4
        /*0010*/ 	.byte	0x04, 0x0f
        /*0012*/ 	.short	(.L_10 - .L_9)


	//   ....[0]....
	.align		4
.L_9:
        /*0014*/ 	.word	index@(vprintf)


	//----- nvinfo : EIATTR_MERCURY_ISA_VERSION
	.align		4
.L_10:
        /*0018*/ 	.byte	0x03, 0x5f
        /*001a*/ 	.short	0x0101


	//----- nvinfo : EIATTR_VRC_CTA_INIT_COUNT
	.align		4
        /*001c*/ 	.byte	0x02, 0x4a
	.zero		1
	.zero		1


	//----- nvinfo : EIATTR_SYSCALL_OFFSETS
	.align		4
        /*0020*/ 	.byte	0x04, 0x46
        /*0022*/ 	.short	(.L_12 - .L_11)


	//   ....[0]....
.L_11:
        /*0024*/ 	.word	0x00000080


	//----- nvinfo : EIATTR_EXIT_INSTR_OFFSETS
	.align		4
.L_12:
        /*0028*/ 	.byte	0x04, 0x1c
        /*002a*/ 	.short	(.L_14 - .L_13)


	//   ....[0]....
.L_13:
        /*002c*/ 	.word	0x00000090


	//----- nvinfo : EIATTR_SW_WAR
	.align		4
.L_14:
        /*0030*/ 	.byte	0x04, 0x36
        /*0032*/ 	.short	(.L_16 - .L_15)
.L_15:
        /*0034*/ 	.word	0x00000008
.L_16:


//--------------------- .nv.callgraph             --------------------------
	.section	.nv.callgraph,"",@"SHT_CUDA_CALLGRAPH"
	.align	4
	.sectionentsize	8
	.align		4
        /*0000*/ 	.word	0x00000000
	.align		4
        /*0004*/ 	.word	0xffffffff
	.align		4
        /*0008*/ 	.word	index@(_Z14hello_from_gpuv)
	.align		4
        /*000c*/ 	.word	index@(vprintf)
	.align		4
        /*0010*/ 	.word	0x00000000
	.align		4
        /*0014*/ 	.word	0xfffffffe
	.align		4
        /*0018*/ 	.word	0x00000000
	.align		4
        /*001c*/ 	.word	0xfffffffd
	.align		4
        /*0020*/ 	.word	0x00000000
	.align		4
        /*0024*/ 	.word	0xfffffffc


//--------------------- .nv.constant4             --------------------------
	.section	.nv.constant4,"a",@progbits
	.align	8
	.align		8
.nv.constant4:
        /*0000*/ 	.dword	vprintf
	.align		8
        /*0008*/ 	.dword	$str


//--------------------- .text._Z14hello_from_gpuv --------------------------
	.section	.text._Z14hello_from_gpuv,"ax",@progbits
	.align	128
        .global         _Z14hello_from_gpuv
        .type           _Z14hello_from_gpuv,@function
        .size           _Z14hello_from_gpuv,(.L_x_2 - _Z14hello_from_gpuv)
        .other          _Z14hello_from_gpuv,@"STO_CUDA_ENTRY STV_DEFAULT"
_Z14hello_from_gpuv:
.text._Z14hello_from_gpuv:
[----:B------:R-:W0:Y:S01]  /*0000*/  LDC R1, c[0x0][0x37c] ;  /* 0x0000df00ff017b82 */ /* 0x000e220000000800 */
[----:B------:R-:W-:Y:S01]  /*0010*/  MOV R0, 0x0 ;  /* 0x0000000000007802 */ /* 0x000fe20000000f00 */
[----:B------:R-:W1:Y:S01]  /*0020*/  LDCU.64 UR4, c[0x4][0x8] ;  /* 0x01000100ff0477ac */ /* 0x000e620008000a00 */
[----:B------:R-:W-:-:S05]  /*0030*/  CS2R R6, SRZ ;  /* 0x0000000000067805 */ /* 0x000fca000001ff00 */
[----:B------:R2:W3:Y:S01]  /*0040*/  LDC.64 R2, c[0x4][R0] ;  /* 0x0100000000027b82 */ /* 0x0004e20000000a00 */
[----:B-1----:R-:W-:Y:S02]  /*0050*/  IMAD.U32 R4, RZ, RZ, UR4 ;  /* 0x00000004ff047e24 */ /* 0x002fe4000f8e00ff */
[----:B--2---:R-:W-:-:S07]  /*0060*/  IMAD.U32 R5, RZ, RZ, UR5 ;  /* 0x00000005ff057e24 */ /* 0x004fce000f8e00ff */
[----:B------:R-:W-:-:S07]  /*0070*/  LEPC R20, `(.L_x_0) ;  /* 0x000000001014794e */ /* 0x000fce0000000000 */
[----:B0--3--:R-:W-:Y:S05]  /*0080*/  CALL.ABS.NOINC R2 ;  /* 0x0000000002007343 */ /* 0x009fea0003c00000 */
.L_x_0:
[----:B------:R-:W-:Y:S05]  /*0090*/  EXIT ;  /* 0x000000000000794d */ /* 0x000fea0003800000 */
.L_x_1:
[----:B------:R-:W-:-:S00]  /*00a0*/  BRA `(.L_x_1) ;  /* 0xfffffffc00fc7947 */ /* 0x000fc0000383ffff */
[----:B------:R-:W-:-:S00]  /*00b0*/  NOP ;  /* 0x0000000000007918 */ /* 0x000fc00000000000 */
        /* <DEDUP_REMOVED lines=12> */
.L_x_2:


//--------------------- .nv.global.init           --------------------------
	.section	.nv.global.init,"aw",@progbits
.nv.global.init:
	.type		$str,@object
	.size		$str,(.L_0 - $str)
$str:
        /*0000*/ 	.byte	0x68, 0x65, 0x6c, 0x6c, 0x6f, 0x20, 0x66, 0x72, 0x6f, 0x6d, 0x20, 0x67, 0x70, 0x75, 0x0a, 0x00
.L_0:


//--------------------- .nv.shared.reserved.0     --------------------------
	.section	.nv.shared.reserved.0,"aw",@nobits
	.weak		__nv_reservedSMEM_offset_0_alias
	.size		__nv_reservedSMEM_offset_0_alias, 0, 64
	.other		__nv_reservedSMEM_offset_0_alias,@"STO_CUDA_RESERVED_SHARED STV_DEFAULT"
__nv_reservedSMEM_offset_0_alias:
	.zero		0
	.zero		64


//--------------------- .nv.constant0._Z14hello_from_gpuv --------------------------
	.section	.nv.constant0._Z14hello_from_gpuv,"a",@progbits
	.sectionflags	@""
	.align	4
.nv.constant0._Z14hello_from_gpuv:
	.zero		896


//--------------------- SYMBOLS --------------------------

	.type		.nv.reservedSmem.offset0,@object
	.size		.nv.reservedSmem.offset0,0x4
	.type		vprintf,@function
